//
// Generated by NVIDIA NVVM Compiler
//
// Compiler Build ID: CL-36424714
// Cuda compilation tools, release 13.0, V13.0.88
// Based on NVVM 20.0.0
//

.version 9.0
.target sm_100
.address_size 64

	// .globl	_Z6conv2dPKfS0_Pfiiii

.visible .entry _Z6conv2dPKfS0_Pfiiii(
	.param .u64 .ptr .align 1 _Z6conv2dPKfS0_Pfiiii_param_0,
	.param .u64 .ptr .align 1 _Z6conv2dPKfS0_Pfiiii_param_1,
	.param .u64 .ptr .align 1 _Z6conv2dPKfS0_Pfiiii_param_2,
	.param .u32 _Z6conv2dPKfS0_Pfiiii_param_3,
	.param .u32 _Z6conv2dPKfS0_Pfiiii_param_4,
	.param .u32 _Z6conv2dPKfS0_Pfiiii_param_5,
	.param .u32 _Z6conv2dPKfS0_Pfiiii_param_6
)
{
	.reg .pred 	%p<90>;
	.reg .b32 	%r<72>;
	.reg .b32 	%f<99>;
	.reg .b64 	%rd<40>;

	ld.param.u64 	%rd9, [_Z6conv2dPKfS0_Pfiiii_param_0];
	ld.param.u64 	%rd10, [_Z6conv2dPKfS0_Pfiiii_param_1];
	ld.param.u64 	%rd8, [_Z6conv2dPKfS0_Pfiiii_param_2];
	ld.param.u32 	%r26, [_Z6conv2dPKfS0_Pfiiii_param_3];
	ld.param.u32 	%r27, [_Z6conv2dPKfS0_Pfiiii_param_4];
	ld.param.u32 	%r28, [_Z6conv2dPKfS0_Pfiiii_param_5];
	ld.param.u32 	%r29, [_Z6conv2dPKfS0_Pfiiii_param_6];
	cvta.to.global.u64 	%rd1, %rd10;
	cvta.to.global.u64 	%rd2, %rd9;
	sub.s32 	%r30, %r26, %r27;
	shl.b32 	%r31, %r29, 1;
	add.s32 	%r32, %r30, %r31;
	div.s32 	%r1, %r32, %r28;
	mov.u32 	%r33, %ctaid.y;
	mov.u32 	%r34, %ntid.y;
	mov.u32 	%r35, %tid.y;
	mad.lo.s32 	%r2, %r33, %r34, %r35;
	mov.u32 	%r36, %ctaid.x;
	mov.u32 	%r37, %ntid.x;
	mov.u32 	%r38, %tid.x;
	mad.lo.s32 	%r3, %r36, %r37, %r38;
	max.s32 	%r39, %r2, %r3;
	setp.gt.s32 	%p2, %r39, %r1;
	@%p2 bra 	$L__BB0_45;
	setp.lt.s32 	%p3, %r27, 1;
	mov.f32 	%f77, 0f00000000;
	@%p3 bra 	$L__BB0_44;
	mul.lo.s32 	%r41, %r28, %r2;
	sub.s32 	%r4, %r41, %r29;
	mul.lo.s32 	%r42, %r28, %r3;
	sub.s32 	%r5, %r42, %r29;
	and.b32  	%r6, %r27, 7;
	add.s32 	%r7, %r6, -1;
	and.b32  	%r8, %r27, 3;
	and.b32  	%r9, %r27, 2147483640;
	and.b32  	%r10, %r27, 1;
	mov.f32 	%f77, 0f00000000;
	mov.b32 	%r67, 0;
$L__BB0_3:
	setp.lt.u32 	%p4, %r27, 8;
	add.s32 	%r44, %r4, %r67;
	setp.gt.s32 	%p5, %r44, -1;
	setp.lt.s32 	%p6, %r44, %r26;
	and.pred  	%p1, %p5, %p6;
	mul.lo.s32 	%r12, %r44, %r26;
	mul.lo.s32 	%r13, %r67, %r27;
	mov.b32 	%r70, 0;
	@%p4 bra 	$L__BB0_22;
	mov.b32 	%r68, 0;
	cvt.u64.u32 	%rd14, %r13;
$L__BB0_5:
	.pragma "nounroll";
	add.s32 	%r15, %r5, %r68;
	setp.gt.s32 	%p7, %r15, -1;
	setp.lt.s32 	%p8, %r15, %r26;
	and.pred  	%p9, %p7, %p8;
	and.pred  	%p10, %p1, %p9;
	add.s32 	%r46, %r15, %r12;
	mul.wide.s32 	%rd11, %r46, 4;
	add.s64 	%rd3, %rd2, %rd11;
	not.pred 	%p11, %p10;
	@%p11 bra 	$L__BB0_7;
	ld.global.f32 	%f43, [%rd3];
	add.s32 	%r47, %r68, %r13;
	mul.wide.u32 	%rd12, %r47, 4;
	add.s64 	%rd13, %rd1, %rd12;
	ld.global.f32 	%f44, [%rd13];
	fma.rn.f32 	%f77, %f43, %f44, %f77;
$L__BB0_7:
	add.s32 	%r48, %r15, 1;
	setp.gt.s32 	%p12, %r48, -1;
	setp.lt.s32 	%p13, %r48, %r26;
	and.pred  	%p14, %p12, %p13;
	and.pred  	%p15, %p1, %p14;
	cvt.u64.u32 	%rd15, %r68;
	add.s64 	%rd16, %rd15, %rd14;
	shl.b64 	%rd17, %rd16, 2;
	add.s64 	%rd4, %rd1, %rd17;
	not.pred 	%p16, %p15;
	@%p16 bra 	$L__BB0_9;
	ld.global.f32 	%f45, [%rd3+4];
	ld.global.f32 	%f46, [%rd4+4];
	fma.rn.f32 	%f77, %f45, %f46, %f77;
$L__BB0_9:
	add.s32 	%r49, %r15, 2;
	setp.gt.s32 	%p17, %r49, -1;
	setp.lt.s32 	%p18, %r49, %r26;
	and.pred  	%p19, %p17, %p18;
	and.pred  	%p20, %p1, %p19;
	not.pred 	%p21, %p20;
	@%p21 bra 	$L__BB0_11;
	ld.global.f32 	%f47, [%rd3+8];
	ld.global.f32 	%f48, [%rd4+8];
	fma.rn.f32 	%f77, %f47, %f48, %f77;
$L__BB0_11:
	add.s32 	%r50, %r15, 3;
	setp.gt.s32 	%p22, %r50, -1;
	setp.lt.s32 	%p23, %r50, %r26;
	and.pred  	%p24, %p22, %p23;
	and.pred  	%p25, %p1, %p24;
	not.pred 	%p26, %p25;
	@%p26 bra 	$L__BB0_13;
	ld.global.f32 	%f49, [%rd3+12];
	ld.global.f32 	%f50, [%rd4+12];
	fma.rn.f32 	%f77, %f49, %f50, %f77;
$L__BB0_13:
	add.s32 	%r51, %r15, 4;
	setp.gt.s32 	%p27, %r51, -1;
	setp.lt.s32 	%p28, %r51, %r26;
	and.pred  	%p29, %p27, %p28;
	and.pred  	%p30, %p1, %p29;
	not.pred 	%p31, %p30;
	@%p31 bra 	$L__BB0_15;
	ld.global.f32 	%f51, [%rd3+16];
	ld.global.f32 	%f52, [%rd4+16];
	fma.rn.f32 	%f77, %f51, %f52, %f77;
$L__BB0_15:
	add.s32 	%r52, %r15, 5;
	setp.gt.s32 	%p32, %r52, -1;
	setp.lt.s32 	%p33, %r52, %r26;
	and.pred  	%p34, %p32, %p33;
	and.pred  	%p35, %p1, %p34;
	not.pred 	%p36, %p35;
	@%p36 bra 	$L__BB0_17;
	ld.global.f32 	%f53, [%rd3+20];
	ld.global.f32 	%f54, [%rd4+20];
	fma.rn.f32 	%f77, %f53, %f54, %f77;
$L__BB0_17:
	add.s32 	%r53, %r15, 6;
	setp.gt.s32 	%p37, %r53, -1;
	setp.lt.s32 	%p38, %r53, %r26;
	and.pred  	%p39, %p37, %p38;
	and.pred  	%p40, %p1, %p39;
	not.pred 	%p41, %p40;
	@%p41 bra 	$L__BB0_19;
	ld.global.f32 	%f55, [%rd3+24];
	ld.global.f32 	%f56, [%rd4+24];
	fma.rn.f32 	%f77, %f55, %f56, %f77;
$L__BB0_19:
	add.s32 	%r54, %r15, 7;
	setp.gt.s32 	%p42, %r54, -1;
	setp.lt.s32 	%p43, %r54, %r26;
	and.pred  	%p44, %p42, %p43;
	and.pred  	%p45, %p1, %p44;
	not.pred 	%p46, %p45;
	@%p46 bra 	$L__BB0_21;
	ld.global.f32 	%f57, [%rd3+28];
	ld.global.f32 	%f58, [%rd4+28];
	fma.rn.f32 	%f77, %f57, %f58, %f77;
$L__BB0_21:
	add.s32 	%r68, %r68, 8;
	setp.ne.s32 	%p47, %r68, %r9;
	mov.u32 	%r70, %r9;
	@%p47 bra 	$L__BB0_5;
$L__BB0_22:
	setp.eq.s32 	%p48, %r6, 0;
	@%p48 bra 	$L__BB0_43;
	setp.lt.u32 	%p49, %r7, 3;
	@%p49 bra 	$L__BB0_33;
	add.s32 	%r18, %r5, %r70;
	setp.gt.s32 	%p50, %r18, -1;
	setp.lt.s32 	%p51, %r18, %r26;
	and.pred  	%p52, %p50, %p51;
	and.pred  	%p54, %p1, %p52;
	add.s32 	%r55, %r18, %r12;
	mul.wide.s32 	%rd18, %r55, 4;
	add.s64 	%rd5, %rd2, %rd18;
	not.pred 	%p55, %p54;
	@%p55 bra 	$L__BB0_26;
	ld.global.f32 	%f60, [%rd5];
	add.s32 	%r56, %r70, %r13;
	mul.wide.u32 	%rd19, %r56, 4;
	add.s64 	%rd20, %rd1, %rd19;
	ld.global.f32 	%f61, [%rd20];
	fma.rn.f32 	%f77, %f60, %f61, %f77;
$L__BB0_26:
	add.s32 	%r57, %r18, 1;
	setp.gt.s32 	%p56, %r57, -1;
	setp.lt.s32 	%p57, %r57, %r26;
	and.pred  	%p58, %p56, %p57;
	and.pred  	%p59, %p1, %p58;
	cvt.u64.u32 	%rd21, %r13;
	cvt.u64.u32 	%rd22, %r70;
	add.s64 	%rd23, %rd22, %rd21;
	shl.b64 	%rd24, %rd23, 2;
	add.s64 	%rd6, %rd1, %rd24;
	not.pred 	%p60, %p59;
	@%p60 bra 	$L__BB0_28;
	ld.global.f32 	%f62, [%rd5+4];
	ld.global.f32 	%f63, [%rd6+4];
	fma.rn.f32 	%f77, %f62, %f63, %f77;
$L__BB0_28:
	add.s32 	%r58, %r18, 2;
	setp.gt.s32 	%p61, %r58, -1;
	setp.lt.s32 	%p62, %r58, %r26;
	and.pred  	%p63, %p61, %p62;
	and.pred  	%p64, %p1, %p63;
	not.pred 	%p65, %p64;
	@%p65 bra 	$L__BB0_30;
	ld.global.f32 	%f64, [%rd5+8];
	ld.global.f32 	%f65, [%rd6+8];
	fma.rn.f32 	%f77, %f64, %f65, %f77;
$L__BB0_30:
	add.s32 	%r59, %r18, 3;
	setp.gt.s32 	%p66, %r59, -1;
	setp.lt.s32 	%p67, %r59, %r26;
	and.pred  	%p68, %p66, %p67;
	and.pred  	%p69, %p1, %p68;
	not.pred 	%p70, %p69;
	@%p70 bra 	$L__BB0_32;
	ld.global.f32 	%f66, [%rd5+12];
	ld.global.f32 	%f67, [%rd6+12];
	fma.rn.f32 	%f77, %f66, %f67, %f77;
$L__BB0_32:
	add.s32 	%r70, %r70, 4;
$L__BB0_33:
	setp.eq.s32 	%p71, %r8, 0;
	@%p71 bra 	$L__BB0_43;
	setp.eq.s32 	%p72, %r8, 1;
	@%p72 bra 	$L__BB0_40;
	add.s32 	%r21, %r5, %r70;
	setp.gt.s32 	%p73, %r21, -1;
	setp.lt.s32 	%p74, %r21, %r26;
	and.pred  	%p75, %p73, %p74;
	and.pred  	%p76, %p1, %p75;
	add.s32 	%r60, %r21, %r12;
	mul.wide.s32 	%rd25, %r60, 4;
	add.s64 	%rd7, %rd2, %rd25;
	not.pred 	%p77, %p76;
	@%p77 bra 	$L__BB0_37;
	ld.global.f32 	%f69, [%rd7];
	add.s32 	%r61, %r70, %r13;
	mul.wide.u32 	%rd26, %r61, 4;
	add.s64 	%rd27, %rd1, %rd26;
	ld.global.f32 	%f70, [%rd27];
	fma.rn.f32 	%f77, %f69, %f70, %f77;
$L__BB0_37:
	add.s32 	%r62, %r21, 1;
	setp.gt.s32 	%p78, %r62, -1;
	setp.lt.s32 	%p79, %r62, %r26;
	and.pred  	%p80, %p78, %p79;
	and.pred  	%p81, %p1, %p80;
	not.pred 	%p82, %p81;
	@%p82 bra 	$L__BB0_39;
	ld.global.f32 	%f71, [%rd7+4];
	cvt.u64.u32 	%rd28, %r13;
	cvt.u64.u32 	%rd29, %r70;
	add.s64 	%rd30, %rd29, %rd28;
	shl.b64 	%rd31, %rd30, 2;
	add.s64 	%rd32, %rd1, %rd31;
	ld.global.f32 	%f72, [%rd32+4];
	fma.rn.f32 	%f77, %f71, %f72, %f77;
$L__BB0_39:
	add.s32 	%r70, %r70, 2;
$L__BB0_40:
	setp.eq.s32 	%p83, %r10, 0;
	@%p83 bra 	$L__BB0_43;
	add.s32 	%r24, %r5, %r70;
	setp.gt.s32 	%p84, %r24, -1;
	setp.lt.s32 	%p85, %r24, %r26;
	and.pred  	%p86, %p84, %p85;
	and.pred  	%p87, %p1, %p86;
	not.pred 	%p88, %p87;
	@%p88 bra 	$L__BB0_43;
	add.s32 	%r63, %r24, %r12;
	mul.wide.s32 	%rd33, %r63, 4;
	add.s64 	%rd34, %rd2, %rd33;
	ld.global.f32 	%f73, [%rd34];
	add.s32 	%r64, %r70, %r13;
	mul.wide.u32 	%rd35, %r64, 4;
	add.s64 	%rd36, %rd1, %rd35;
	ld.global.f32 	%f74, [%rd36];
	fma.rn.f32 	%f77, %f73, %f74, %f77;
$L__BB0_43:
	add.s32 	%r67, %r67, 1;
	setp.ne.s32 	%p89, %r67, %r27;
	@%p89 bra 	$L__BB0_3;
$L__BB0_44:
	mad.lo.s32 	%r65, %r2, %r1, %r2;
	add.s32 	%r66, %r65, %r3;
	cvta.to.global.u64 	%rd37, %rd8;
	mul.wide.s32 	%rd38, %r66, 4;
	add.s64 	%rd39, %rd37, %rd38;
	st.global.f32 	[%rd39], %f77;
$L__BB0_45:
	ret;

}


// ===== COMPILED SASS (sm_100) =====

	.target	sm_100

	.elftype	@"ET_EXEC"


//--------------------- .note.nv.tkinfo           --------------------------
	.section	.note.nv.tkinfo,"",@"SHT_NOTE"
	.sectionflags	@"SHF_NOTE_NV_TKINFO"
	.tkinfo
        /*0018*/ 	.word	0x00000002
        /*0030*/ 	.string	""
        /*0030*/ 	.string	"ptxas"
        /*0030*/ 	.string	"Cuda compilation tools, release 13.0, V13.0.88"
        /*0030*/ 	.string	"Build cuda_13.0.r13.0/compiler.36424714_0"
        /*0030*/ 	.string	"-arch sm_100 -m 64 "



//--------------------- .note.nv.cuinfo           --------------------------
	.section	.note.nv.cuinfo,"",@"SHT_NOTE"
	.sectionflags	@"SHF_NOTE_NV_CUINFO"
        /*0018*/ 	.short	0x0002
        /*001a*/ 	.short	0x0064
        /*001c*/ 	.short	0x0082
	.zero		2


//--------------------- .nv.info                  --------------------------
	.section	.nv.info,"",@"SHT_CUDA_INFO"
	.align	4


	//----- nvinfo : EIATTR_REGCOUNT
	.align		4
        /*0000*/ 	.byte	0x04, 0x2f
        /*0002*/ 	.short	(.L_1 - .L_0)
	.align		4
.L_0:
        /*0004*/ 	.word	index@(_Z6conv2dPKfS0_Pfiiii)
        /*0008*/ 	.word	0x0000001d


	//----- nvinfo : EIATTR_FRAME_SIZE
	.align		4
.L_1:
        /*000c*/ 	.byte	0x04, 0x11
        /*000e*/ 	.short	(.L_3 - .L_2)
	.align		4
.L_2:
        /*0010*/ 	.word	index@(_Z6conv2dPKfS0_Pfiiii)
        /*0014*/ 	.word	0x00000000


	//----- nvinfo : EIATTR_MIN_STACK_SIZE
	.align		4
.L_3:
        /*0018*/ 	.byte	0x04, 0x12
        /*001a*/ 	.short	(.L_5 - .L_4)
	.align		4
.L_4:
        /*001c*/ 	.word	index@(_Z6conv2dPKfS0_Pfiiii)
        /*0020*/ 	.word	0x00000000
.L_5:


//--------------------- .nv.compat                --------------------------
	.section	.nv.compat,"",@"SHT_CUDA_COMPAT_INFO"
	.align	4
        /*0000*/ 	.byte	0x02, 0x09, 0x00, 0x00, 0x02, 0x02, 0x01, 0x00, 0x02, 0x05, 0x05, 0x00, 0x03, 0x07, 0x01, 0x01
        /*0010*/ 	.byte	0x02, 0x03, 0x00, 0x00, 0x02, 0x06, 0x01, 0x00, 0x04, 0x0b, 0x08, 0x00, 0x09, 0x00, 0x00, 0x00
        /*0020*/ 	.byte	0x00, 0x00, 0x00, 0x00


//--------------------- .nv.info._Z6conv2dPKfS0_Pfiiii --------------------------
	.section	.nv.info._Z6conv2dPKfS0_Pfiiii,"",@"SHT_CUDA_INFO"
	.sectionflags	@""
	.align	4


	//----- nvinfo : EIATTR_CUDA_API_VERSION
	.align		4
        /*0000*/ 	.byte	0x04, 0x37
        /*0002*/ 	.short	(.L_7 - .L_6)
.L_6:
        /*0004*/ 	.word	0x00000082


	//----- nvinfo : EIATTR_KPARAM_INFO
	.align		4
.L_7:
        /*0008*/ 	.byte	0x04, 0x17
        /*000a*/ 	.short	(.L_9 - .L_8)
.L_8:
        /*000c*/ 	.word	0x00000000
        /*0010*/ 	.short	0x0006
        /*0012*/ 	.short	0x0024
        /*0014*/ 	.byte	0x00, 0xf0, 0x11, 0x00


	//----- nvinfo : EIATTR_KPARAM_INFO
	.align		4
.L_9:
        /*0018*/ 	.byte	0x04, 0x17
        /*001a*/ 	.short	(.L_11 - .L_10)
.L_10:
        /*001c*/ 	.word	0x00000000
        /*0020*/ 	.short	0x0005
        /*0022*/ 	.short	0x0020
        /*0024*/ 	.byte	0x00, 0xf0, 0x11, 0x00


	//----- nvinfo : EIATTR_KPARAM_INFO
	.align		4
.L_11:
        /*0028*/ 	.byte	0x04, 0x17
        /*002a*/ 	.short	(.L_13 - .L_12)
.L_12:
        /*002c*/ 	.word	0x00000000
        /*0030*/ 	.short	0x0004
        /*0032*/ 	.short	0x001c
        /*0034*/ 	.byte	0x00, 0xf0, 0x11, 0x00


	//----- nvinfo : EIATTR_KPARAM_INFO
	.align		4
.L_13:
        /*0038*/ 	.byte	0x04, 0x17
        /*003a*/ 	.short	(.L_15 - .L_14)
.L_14:
        /*003c*/ 	.word	0x00000000
        /*0040*/ 	.short	0x0003
        /*0042*/ 	.short	0x0018
        /*0044*/ 	.byte	0x00, 0xf0, 0x11, 0x00


	//----- nvinfo : EIATTR_KPARAM_INFO
	.align		4
.L_15:
        /*0048*/ 	.byte	0x04, 0x17
        /*004a*/ 	.short	(.L_17 - .L_16)
.L_16:
        /*004c*/ 	.word	0x00000000
        /*0050*/ 	.short	0x0002
        /*0052*/ 	.short	0x0010
        /*0054*/ 	.byte	0x00, 0xf5, 0x21, 0x00


	//----- nvinfo : EIATTR_KPARAM_INFO
	.align		4
.L_17:
        /*0058*/ 	.byte	0x04, 0x17
        /*005a*/ 	.short	(.L_19 - .L_18)
.L_18:
        /*005c*/ 	.word	0x00000000
        /*0060*/ 	.short	0x0001
        /*0062*/ 	.short	0x0008
        /*0064*/ 	.byte	0x00, 0xf5, 0x21, 0x00


	//----- nvinfo : EIATTR_KPARAM_INFO
	.align		4
.L_19:
        /*0068*/ 	.byte	0x04, 0x17
        /*006a*/ 	.short	(.L_21 - .L_20)
.L_20:
        /*006c*/ 	.word	0x00000000
        /*0070*/ 	.short	0x0000
        /*0072*/ 	.short	0x0000
        /*0074*/ 	.byte	0x00, 0xf5, 0x21, 0x00


	//----- nvinfo : EIATTR_SPARSE_MMA_MASK
	.align		4
.L_21:
        /*0078*/ 	.byte	0x03, 0x50
        /*007a*/ 	.short	0x0000


	//----- nvinfo : EIATTR_MAXREG_COUNT
	.align		4
        /*007c*/ 	.byte	0x03, 0x1b
        /*007e*/ 	.short	0x00ff


	//----- nvinfo : EIATTR_MERCURY_ISA_VERSION
	.align		4
        /*0080*/ 	.byte	0x03, 0x5f
        /*0082*/ 	.short	0x0101


	//----- nvinfo : EIATTR_VRC_CTA_INIT_COUNT
	.align		4
        /*0084*/ 	.byte	0x02, 0x4a
	.zero		1
	.zero		1


	//----- nvinfo : EIATTR_EXIT_INSTR_OFFSETS
	.align		4
        /*0088*/ 	.byte	0x04, 0x1c
        /*008a*/ 	.short	(.L_23 - .L_22)


	//   ....[0]....
.L_22:
        /*008c*/ 	.word	0x00000260


	//   ....[1]....
        /*0090*/ 	.word	0x00000e90


	//----- nvinfo : EIATTR_CRS_STACK_SIZE
	.align		4
.L_23:
        /*0094*/ 	.byte	0x04, 0x1e
        /*0096*/ 	.short	(.L_25 - .L_24)
.L_24:
        /*0098*/ 	.word	0x00000000


	//----- nvinfo : EIATTR_CBANK_PARAM_SIZE
	.align		4
.L_25:
        /*009c*/ 	.byte	0x03, 0x19
        /*009e*/ 	.short	0x0028


	//----- nvinfo : EIATTR_PARAM_CBANK
	.align		4
        /*00a0*/ 	.byte	0x04, 0x0a
        /*00a2*/ 	.short	(.L_27 - .L_26)
	.align		4
.L_26:
        /*00a4*/ 	.word	index@(.nv.constant0._Z6conv2dPKfS0_Pfiiii)
        /*00a8*/ 	.short	0x0380
        /*00aa*/ 	.short	0x0028


	//----- nvinfo : EIATTR_SW_WAR
	.align		4
.L_27:
        /*00ac*/ 	.byte	0x04, 0x36
        /*00ae*/ 	.short	(.L_29 - .L_28)
.L_28:
        /*00b0*/ 	.word	0x00000008
.L_29:


//--------------------- .nv.callgraph             --------------------------
	.section	.nv.callgraph,"",@"SHT_CUDA_CALLGRAPH"
	.align	4
	.sectionentsize	8
	.align		4
        /*0000*/ 	.word	0x00000000
	.align		4
        /*0004*/ 	.word	0xffffffff
	.align		4
        /*0008*/ 	.word	0x00000000
	.align		4
        /*000c*/ 	.word	0xfffffffe
	.align		4
        /*0010*/ 	.word	0x00000000
	.align		4
        /*0014*/ 	.word	0xfffffffd
	.align		4
        /*0018*/ 	.word	0x00000000
	.align		4
        /*001c*/ 	.word	0xfffffffc


//--------------------- .text._Z6conv2dPKfS0_Pfiiii --------------------------
	.section	.text._Z6conv2dPKfS0_Pfiiii,"ax",@progbits
	.align	128
        .global         _Z6conv2dPKfS0_Pfiiii
        .type           _Z6conv2dPKfS0_Pfiiii,@function
        .size           _Z6conv2dPKfS0_Pfiiii,(.L_x_9 - _Z6conv2dPKfS0_Pfiiii)
        .other          _Z6conv2dPKfS0_Pfiiii,@"STO_CUDA_ENTRY STV_DEFAULT"
_Z6conv2dPKfS0_Pfiiii:
.text._Z6conv2dPKfS0_Pfiiii:
[----:B------:R-:W-:Y:S08]  /*0000*/  LDC R1, c[0x0][0x37c] ;  /* 0x0000df00ff017b82 */ /* 0x000ff00000000800 */
[----:B------:R-:W0:Y:S01]  /*0010*/  LDC.64 R2, c[0x0][0x3a0] ;  /* 0x0000e800ff027b82 */ /* 0x000e220000000a00 */
[----:B------:R-:W1:Y:S07]  /*0020*/  LDCU.64 UR4, c[0x0][0x398] ;  /* 0x00007300ff0477ac */ /* 0x000e6e0008000a00 */
[----:B------:R-:W2:Y:S01]  /*0030*/  S2UR UR6, SR_CTAID.X ;  /* 0x00000000000679c3 */ /* 0x000ea20000002500 */
[----:B-1----:R-:W-:Y:S01]  /*0040*/  UIADD3 UR4, UPT, UPT, UR4, -UR5, URZ ;  /* 0x8000000504047290 */ /* 0x002fe2000fffe0ff */
[----:B0-----:R-:W-:-:S05]  /*0050*/  IABS R9, R2 ;  /* 0x0000000200097213 */ /* 0x001fca0000000000 */
[----:B------:R-:W-:Y:S01]  /*0060*/  LEA R7, R3, UR4, 0x1 ;  /* 0x0000000403077c11 */ /* 0x000fe2000f8e08ff */
[----:B------:R-:W0:Y:S04]  /*0070*/  I2F.RP R0, R9 ;  /* 0x0000000900007306 */ /* 0x000e280000209400 */
[----:B------:R-:W1:Y:S04]  /*0080*/  S2UR UR4, SR_CTAID.Y ;  /* 0x00000000000479c3 */ /* 0x000e680000002600 */
[----:B0-----:R-:W0:Y:S02]  /*0090*/  MUFU.RCP R0, R0 ;  /* 0x0000000000007308 */ /* 0x001e240000001000 */
[----:B0-----:R-:W-:-:S06]  /*00a0*/  VIADD R4, R0, 0xffffffe ;  /* 0x0ffffffe00047836 */ /* 0x001fcc0000000000 */
[----:B------:R0:W3:Y:S02]  /*00b0*/  F2I.FTZ.U32.TRUNC.NTZ R5, R4 ;  /* 0x0000000400057305 */ /* 0x0000e4000021f000 */
[----:B0-----:R-:W-:Y:S02]  /*00c0*/  IMAD.MOV.U32 R4, RZ, RZ, RZ ;  /* 0x000000ffff047224 */ /* 0x001fe400078e00ff */
[----:B---3--:R-:W-:-:S04]  /*00d0*/  IMAD.MOV R6, RZ, RZ, -R5 ;  /* 0x000000ffff067224 */ /* 0x008fc800078e0a05 */
[----:B------:R-:W-:Y:S01]  /*00e0*/  IMAD R11, R6, R9, RZ ;  /* 0x00000009060b7224 */ /* 0x000fe200078e02ff */
[----:B------:R-:W-:Y:S02]  /*00f0*/  IABS R6, R7 ;  /* 0x0000000700067213 */ /* 0x000fe40000000000 */
[----:B------:R-:W-:Y:S01]  /*0100*/  LOP3.LUT R7, R7, R2, RZ, 0x3c, !PT ;  /* 0x0000000207077212 */ /* 0x000fe200078e3cff */
[----:B------:R-:W-:Y:S02]  /*0110*/  IMAD.HI.U32 R5, R5, R11, R4 ;  /* 0x0000000b05057227 */ /* 0x000fe400078e0004 */
[----:B------:R-:W1:Y:S01]  /*0120*/  LDC R11, c[0x0][0x364] ;  /* 0x0000d900ff0b7b82 */ /* 0x000e620000000800 */
[----:B------:R-:W-:-:S03]  /*0130*/  ISETP.GE.AND P2, PT, R7, RZ, PT ;  /* 0x000000ff0700720c */ /* 0x000fc60003f46270 */
[----:B------:R-:W-:Y:S02]  /*0140*/  IMAD.HI.U32 R0, R5, R6, RZ ;  /* 0x0000000605007227 */ /* 0x000fe400078e00ff */
[----:B------:R-:W2:Y:S02]  /*0150*/  S2R R5, SR_TID.X ;  /* 0x0000000000057919 */ /* 0x000ea40000002100 */
[----:B------:R-:W-:Y:S01]  /*0160*/  IMAD.MOV R4, RZ, RZ, -R0 ;  /* 0x000000ffff047224 */ /* 0x000fe200078e0a00 */
[----:B------:R-:W2:Y:S03]  /*0170*/  LDC R10, c[0x0][0x360] ;  /* 0x0000d800ff0a7b82 */ /* 0x000ea60000000800 */
[C---:B------:R-:W-:Y:S02]  /*0180*/  IMAD R4, R9.reuse, R4, R6 ;  /* 0x0000000409047224 */ /* 0x040fe400078e0206 */
[----:B------:R-:W1:Y:S03]  /*0190*/  S2R R6, SR_TID.Y ;  /* 0x0000000000067919 */ /* 0x000e660000002200 */
[----:B------:R-:W-:-:S13]  /*01a0*/  ISETP.GT.U32.AND P1, PT, R9, R4, PT ;  /* 0x000000040900720c */ /* 0x000fda0003f24070 */
[----:B------:R-:W-:Y:S02]  /*01b0*/  @!P1 IMAD.IADD R4, R4, 0x1, -R9 ;  /* 0x0000000104049824 */ /* 0x000fe400078e0a09 */
[----:B------:R-:W-:Y:S01]  /*01c0*/  @!P1 VIADD R0, R0, 0x1 ;  /* 0x0000000100009836 */ /* 0x000fe20000000000 */
[----:B------:R-:W-:Y:S02]  /*01d0*/  ISETP.NE.AND P1, PT, R2, RZ, PT ;  /* 0x000000ff0200720c */ /* 0x000fe40003f25270 */
[----:B------:R-:W-:Y:S01]  /*01e0*/  ISETP.GE.U32.AND P0, PT, R4, R9, PT ;  /* 0x000000090400720c */ /* 0x000fe20003f06070 */
[----:B--2---:R-:W-:Y:S02]  /*01f0*/  IMAD R10, R10, UR6, R5 ;  /* 0x000000060a0a7c24 */ /* 0x004fe4000f8e0205 */
[----:B-1----:R-:W-:-:S10]  /*0200*/  IMAD R11, R11, UR4, R6 ;  /* 0x000000040b0b7c24 */ /* 0x002fd4000f8e0206 */
[----:B------:R-:W-:Y:S02]  /*0210*/  @P0 IADD3 R0, PT, PT, R0, 0x1, RZ ;  /* 0x0000000100000810 */ /* 0x000fe40007ffe0ff */
[----:B------:R-:W-:-:S03]  /*0220*/  VIMNMX R5, PT, PT, R11, R10, !PT ;  /* 0x0000000a0b057248 */ /* 0x000fc60007fe0100 */
[----:B------:R-:W-:Y:S01]  /*0230*/  @!P2 IMAD.MOV R0, RZ, RZ, -R0 ;  /* 0x000000ffff00a224 */ /* 0x000fe200078e0a00 */
[----:B------:R-:W-:-:S04]  /*0240*/  @!P1 LOP3.LUT R0, RZ, R2, RZ, 0x33, !PT ;  /* 0x00000002ff009212 */ /* 0x000fc800078e33ff */
[----:B------:R-:W-:-:S13]  /*0250*/  ISETP.GT.AND P0, PT, R5, R0, PT ;  /* 0x000000000500720c */ /* 0x000fda0003f04270 */
[----:B------:R-:W-:Y:S05]  /*0260*/  @P0 EXIT ;  /* 0x000000000000094d */ /* 0x000fea0003800000 */
[----:B------:R-:W-:Y:S01]  /*0270*/  UISETP.GE.AND UP0, UPT, UR5, 0x1, UPT ;  /* 0x000000010500788c */ /* 0x000fe2000bf06270 */
[----:B------:R-:W-:Y:S01]  /*0280*/  IMAD.MOV.U32 R12, RZ, RZ, RZ ;  /* 0x000000ffff0c7224 */ /* 0x000fe200078e00ff */
[----:B------:R-:W0:Y:S07]  /*0290*/  LDCU.64 UR12, c[0x0][0x358] ;  /* 0x00006b00ff0c77ac */ /* 0x000e2e0008000a00 */
[----:B------:R-:W-:Y:S05]  /*02a0*/  BRA.U !UP0, `(.L_x_0) ;  /* 0x0000000908e47547 */ /* 0x000fea000b800000 */
[----:B------:R-:W-:Y:S01]  /*02b0*/  ULOP3.LUT UR8, UR5, 0x7, URZ, 0xc0, !UPT ;  /* 0x0000000705087892 */ /* 0x000fe2000f8ec0ff */
[-CC-:B------:R-:W-:Y:S01]  /*02c0*/  IMAD R18, R11, R2.reuse, -R3.reuse ;  /* 0x000000020b127224 */ /* 0x180fe200078e0a03 */
[----:B------:R-:W-:Y:S01]  /*02d0*/  ULOP3.LUT UR9, UR5, 0x3, URZ, 0xc0, !UPT ;  /* 0x0000000305097892 */ /* 0x000fe2000f8ec0ff */
[----:B------:R-:W-:Y:S01]  /*02e0*/  IMAD R13, R10, R2, -R3 ;  /* 0x000000020a0d7224 */ /* 0x000fe200078e0a03 */
[----:B------:R-:W-:Y:S01]  /*02f0*/  UIADD3 UR4, UPT, UPT, UR8, -0x1, URZ ;  /* 0xffffffff08047890 */ /* 0x000fe2000fffe0ff */
[----:B------:R-:W-:Y:S01]  /*0300*/  IMAD.MOV.U32 R12, RZ, RZ, RZ ;  /* 0x000000ffff0c7224 */ /* 0x000fe200078e00ff */
[----:B------:R-:W-:Y:S02]  /*0310*/  ULOP3.LUT UR10, UR5, 0x7ffffff8, URZ, 0xc0, !UPT ;  /* 0x7ffffff8050a7892 */ /* 0x000fe4000f8ec0ff */
[----:B------:R-:W-:-:S03]  /*0320*/  UISETP.GE.U32.AND UP1, UPT, UR4, 0x3, UPT ;  /* 0x000000030400788c */ /* 0x000fc6000bf26070 */
[----:B------:R-:W-:-:S08]  /*0330*/  UMOV UR4, URZ ;  /* 0x000000ff00047c82 */ /* 0x000fd00008000000 */
.L_x_7:
[----:B------:R-:W1:Y:S01]  /*0340*/  LDCU.64 UR6, c[0x0][0x398] ;  /* 0x00007300ff0677ac */ /* 0x000e620008000a00 */
[----:B------:R-:W-:Y:S02]  /*0350*/  VIADD R14, R18, UR4 ;  /* 0x00000004120e7c36 */ /* 0x000fe40008000000 */
[----:B------:R-:W-:Y:S01]  /*0360*/  IMAD.MOV.U32 R2, RZ, RZ, RZ ;  /* 0x000000ffff027224 */ /* 0x000fe200078e00ff */
[----:B-1----:R-:W-:Y:S02]  /*0370*/  UISETP.GE.U32.AND UP2, UPT, UR7, 0x8, UPT ;  /* 0x000000080700788c */ /* 0x002fe4000bf46070 */
[C---:B------:R-:W-:Y:S01]  /*0380*/  ISETP.GE.AND P0, PT, R14.reuse, UR6, PT ;  /* 0x000000060e007c0c */ /* 0x040fe2000bf06270 */
[----:B------:R-:W-:Y:S02]  /*0390*/  UIMAD UR11, UR4, UR7, URZ ;  /* 0x00000007040b72a4 */ /* 0x000fe4000f8e02ff */
[----:B------:R-:W-:Y:S01]  /*03a0*/  UIADD3 UR4, UPT, UPT, UR4, 0x1, URZ ;  /* 0x0000000104047890 */ /* 0x000fe2000fffe0ff */
[----:B------:R-:W-:-:S03]  /*03b0*/  ISETP.GT.AND P0, PT, R14, -0x1, !P0 ;  /* 0xffffffff0e00780c */ /* 0x000fc60004704270 */
[----:B------:R-:W-:Y:S01]  /*03c0*/  UISETP.NE.AND UP0, UPT, UR4, UR7, UPT ;  /* 0x000000070400728c */ /* 0x000fe2000bf05270 */
[----:B------:R-:W-:Y:S10]  /*03d0*/  BRA.U !UP2, `(.L_x_1) ;  /* 0x000000050a247547 */ /* 0x000ff4000b800000 */
[----:B------:R-:W1:Y:S01]  /*03e0*/  LDC.64 R2, c[0x0][0x380] ;  /* 0x0000e000ff027b82 */ /* 0x000e620000000a00 */
[----:B------:R-:W-:Y:S01]  /*03f0*/  HFMA2 R16, -RZ, RZ, 0, 0 ;  /* 0x00000000ff107431 */ /* 0x000fe200000001ff */
[----:B------:R-:W2:Y:S06]  /*0400*/  LDCU UR6, c[0x0][0x398] ;  /* 0x00007300ff0677ac */ /* 0x000eac0008000800 */
[----:B------:R-:W3:Y:S02]  /*0410*/  LDC.64 R4, c[0x0][0x388] ;  /* 0x0000e200ff047b82 */ /* 0x000ee40000000a00 */
.L_x_2:
[----:B------:R-:W-:-:S04]  /*0420*/  IMAD.IADD R15, R13, 0x1, R16 ;  /* 0x000000010d0f7824 */ /* 0x000fc800078e0210 */
[C---:B------:R-:W-:Y:S01]  /*0430*/  VIADD R8, R15.reuse, 0x1 ;  /* 0x000000010f087836 */ /* 0x040fe20000000000 */
[----:B--2---:R-:W-:Y:S01]  /*0440*/  ISETP.GE.AND P2, PT, R15, UR6, PT ;  /* 0x000000060f007c0c */ /* 0x004fe2000bf46270 */
[----:B------:R-:W-:-:S03]  /*0450*/  IMAD R9, R14, UR6, R15 ;  /* 0x000000060e097c24 */ /* 0x000fc6000f8e020f */
[----:B------:R-:W-:Y:S02]  /*0460*/  ISETP.GT.AND P2, PT, R15, -0x1, !P2 ;  /* 0xffffffff0f00780c */ /* 0x000fe40005744270 */
[C---:B------:R-:W-:Y:S02]  /*0470*/  ISETP.GE.AND P6, PT, R8.reuse, UR6, PT ;  /* 0x0000000608007c0c */ /* 0x040fe4000bfc6270 */
[----:B------:R-:W-:Y:S02]  /*0480*/  PLOP3.LUT P2, PT, P0, P2, PT, 0x80, 0x8 ;  /* 0x000000000008781c */ /* 0x000fe40000745070 */
[----:B------:R-:W-:-:S11]  /*0490*/  ISETP.GT.AND P6, PT, R8, -0x1, !P6 ;  /* 0xffffffff0800780c */ /* 0x000fd600077c4270 */
[----:B------:R-:W2:Y:S01]  /*04a0*/  @P2 LDC.64 R6, c[0x0][0x388] ;  /* 0x0000e200ff062b82 */ /* 0x000ea20000000a00 */
[----:B------:R-:W-:Y:S01]  /*04b0*/  @P2 VIADD R21, R16, UR11 ;  /* 0x0000000b10152c36 */ /* 0x000fe20008000000 */
[----:B------:R-:W-:Y:S01]  /*04c0*/  PLOP3.LUT P6, PT, P0, P6, PT, 0x80, 0x8 ;  /* 0x000000000008781c */ /* 0x000fe200007cd070 */
[----:B------:R-:W-:Y:S02]  /*04d0*/  VIADD R17, R15, 0x2 ;  /* 0x000000020f117836 */ /* 0x000fe40000000000 */
[----:B--2---:R-:W-:-:S04]  /*04e0*/  @P2 IMAD.WIDE.U32 R20, R21, 0x4, R6 ;  /* 0x0000000415142825 */ /* 0x004fc800078e0006 */
[----:B-1----:R-:W-:Y:S02]  /*04f0*/  IMAD.WIDE R6, R9, 0x4, R2 ;  /* 0x0000000409067825 */ /* 0x002fe400078e0202 */
[----:B0-----:R-:W2:Y:S01]  /*0500*/  @P2 LDG.E R20, desc[UR12][R20.64] ;  /* 0x0000000c14142981 */ /* 0x001ea2000c1e1900 */
[----:B------:R-:W-:-:S03]  /*0510*/  IADD3 R9, P1, PT, R16, UR11, RZ ;  /* 0x0000000b10097c10 */ /* 0x000fc6000ff3e0ff */
[----:B------:R-:W2:Y:S02]  /*0520*/  @P2 LDG.E R23, desc[UR12][R6.64] ;  /* 0x0000000c06172981 */ /* 0x000ea4000c1e1900 */
[----:B------:R-:W-:Y:S01]  /*0530*/  IMAD.X R22, RZ, RZ, RZ, P1 ;  /* 0x000000ffff167224 */ /* 0x000fe200008e06ff */
[C---:B---3--:R-:W-:Y:S01]  /*0540*/  LEA R8, P1, R9.reuse, R4, 0x2 ;  /* 0x0000000409087211 */ /* 0x048fe200078210ff */
[----:B------:R-:W3:Y:S03]  /*0550*/  @P6 LDG.E R25, desc[UR12][R6.64+0x4] ;  /* 0x0000040c06196981 */ /* 0x000ee6000c1e1900 */
[----:B------:R-:W-:Y:S02]  /*0560*/  LEA.HI.X R9, R9, R5, R22, 0x2, P1 ;  /* 0x0000000509097211 */ /* 0x000fe400008f1416 */
[----:B------:R-:W-:-:S03]  /*0570*/  ISETP.GE.AND P1, PT, R17, UR6, PT ;  /* 0x0000000611007c0c */ /* 0x000fc6000bf26270 */
[----:B------:R-:W3:Y:S01]  /*0580*/  @P6 LDG.E R21, desc[UR12][R8.64+0x4] ;  /* 0x0000040c08156981 */ /* 0x000ee2000c1e1900 */
[----:B------:R-:W-:-:S04]  /*0590*/  ISETP.GT.AND P1, PT, R17, -0x1, !P1 ;  /* 0xffffffff1100780c */ /* 0x000fc80004f24270 */
[----:B------:R-:W-:-:S13]  /*05a0*/  PLOP3.LUT P1, PT, P0, P1, PT, 0x80, 0x8 ;  /* 0x000000000008781c */ /* 0x000fda0000723070 */
[----:B------:R-:W4:Y:S04]  /*05b0*/  @P1 LDG.E R19, desc[UR12][R6.64+0x8] ;  /* 0x0000080c06131981 */ /* 0x000f28000c1e1900 */
[----:B------:R-:W4:Y:S01]  /*05c0*/  @P1 LDG.E R17, desc[UR12][R8.64+0x8] ;  /* 0x0000080c08111981 */ /* 0x000f22000c1e1900 */
[----:B------:R-:W-:Y:S01]  /*05d0*/  IADD3 R22, PT, PT, R15, 0x3, RZ ;  /* 0x000000030f167810 */ /* 0x000fe20007ffe0ff */
[----:B--2---:R-:W-:Y:S01]  /*05e0*/  @P2 FFMA R12, R23, R20, R12 ;  /* 0x00000014170c2223 */ /* 0x004fe2000000000c */
[C---:B------:R-:W-:Y:S02]  /*05f0*/  VIADD R20, R15.reuse, 0x4 ;  /* 0x000000040f147836 */ /* 0x040fe40000000000 */
[----:B------:R-:W-:Y:S01]  /*0600*/  ISETP.GE.AND P2, PT, R22, UR6, PT ;  /* 0x0000000616007c0c */ /* 0x000fe2000bf46270 */
[----:B------:R-:W-:-:S02]  /*0610*/  VIADD R23, R15, 0x5 ;  /* 0x000000050f177836 */ /* 0x000fc40000000000 */
[----:B------:R-:W-:Y:S02]  /*0620*/  ISETP.GE.AND P4, PT, R20, UR6, PT ;  /* 0x0000000614007c0c */ /* 0x000fe4000bf86270 */
[----:B------:R-:W-:Y:S01]  /*0630*/  ISETP.GT.AND P2, PT, R22, -0x1, !P2 ;  /* 0xffffffff1600780c */ /* 0x000fe20005744270 */
[----:B------:R-:W-:Y:S01]  /*0640*/  VIADD R22, R15, 0x6 ;  /* 0x000000060f167836 */ /* 0x000fe20000000000 */
[----:B------:R-:W-:Y:S02]  /*0650*/  ISETP.GE.AND P3, PT, R23, UR6, PT ;  /* 0x0000000617007c0c */ /* 0x000fe4000bf66270 */
[----:B------:R-:W-:Y:S02]  /*0660*/  ISETP.GT.AND P4, PT, R20, -0x1, !P4 ;  /* 0xffffffff1400780c */ /* 0x000fe40006784270 */
[----:B------:R-:W-:Y:S01]  /*0670*/  PLOP3.LUT P2, PT, P0, P2, PT, 0x80, 0x8 ;  /* 0x000000000008781c */ /* 0x000fe20000745070 */
[----:B------:R-:W-:Y:S01]  /*0680*/  VIADD R15, R15, 0x7 ;  /* 0x000000070f0f7836 */ /* 0x000fe20000000000 */
[----:B------:R-:W-:-:S02]  /*0690*/  ISETP.GE.AND P5, PT, R22, UR6, PT ;  /* 0x0000000616007c0c */ /* 0x000fc4000bfa6270 */
[----:B------:R-:W-:Y:S02]  /*06a0*/  ISETP.GT.AND P3, PT, R23, -0x1, !P3 ;  /* 0xffffffff1700780c */ /* 0x000fe40005f64270 */
[----:B------:R-:W-:Y:S01]  /*06b0*/  PLOP3.LUT P4, PT, P0, P4, PT, 0x80, 0x8 ;  /* 0x000000000008781c */ /* 0x000fe20000789070 */
[----:B---3--:R-:W-:Y:S01]  /*06c0*/  @P6 FFMA R12, R25, R21, R12 ;  /* 0x00000015190c6223 */ /* 0x008fe2000000000c */
[----:B------:R-:W-:Y:S02]  /*06d0*/  ISETP.GT.AND P5, PT, R22, -0x1, !P5 ;  /* 0xffffffff1600780c */ /* 0x000fe40006fa4270 */
[C---:B------:R-:W-:Y:S02]  /*06e0*/  ISETP.GE.AND P6, PT, R15.reuse, UR6, PT ;  /* 0x000000060f007c0c */ /* 0x040fe4000bfc6270 */
[----:B------:R-:W-:Y:S01]  /*06f0*/  PLOP3.LUT P3, PT, P0, P3, PT, 0x80, 0x8 ;  /* 0x000000000008781c */ /* 0x000fe20000767070 */
[----:B------:R-:W2:Y:S01]  /*0700*/  @P2 LDG.E R20, desc[UR12][R8.64+0xc] ;  /* 0x00000c0c08142981 */ /* 0x000ea2000c1e1900 */
[----:B------:R-:W-:-:S02]  /*0710*/  ISETP.GT.AND P6, PT, R15, -0x1, !P6 ;  /* 0xffffffff0f00780c */ /* 0x000fc400077c4270 */
[----:B------:R-:W-:Y:S01]  /*0720*/  PLOP3.LUT P5, PT, P0, P5, PT, 0x80, 0x8 ;  /* 0x000000000008781c */ /* 0x000fe200007ab070 */
[----:B------:R-:W2:Y:S01]  /*0730*/  @P2 LDG.E R15, desc[UR12][R6.64+0xc] ;  /* 0x00000c0c060f2981 */ /* 0x000ea2000c1e1900 */
[----:B------:R-:W-:-:S03]  /*0740*/  PLOP3.LUT P6, PT, P0, P6, PT, 0x80, 0x8 ;  /* 0x000000000008781c */ /* 0x000fc600007cd070 */
[----:B------:R-:W3:Y:S04]  /*0750*/  @P4 LDG.E R21, desc[UR12][R6.64+0x10] ;  /* 0x0000100c06154981 */ /* 0x000ee8000c1e1900 */
[----:B------:R-:W3:Y:S01]  /*0760*/  @P4 LDG.E R22, desc[UR12][R8.64+0x10] ;  /* 0x0000100c08164981 */ /* 0x000ee2000c1e1900 */
[----:B----4-:R-:W-:-:S03]  /*0770*/  @P1 FFMA R12, R19, R17, R12 ;  /* 0x00000011130c1223 */ /* 0x010fc6000000000c */
[----:B------:R-:W4:Y:S04]  /*0780*/  @P3 LDG.E R23, desc[UR12][R6.64+0x14] ;  /* 0x0000140c06173981 */ /* 0x000f28000c1e1900 */
[----:B------:R-:W4:Y:S04]  /*0790*/  @P3 LDG.E R24, desc[UR12][R8.64+0x14] ;  /* 0x0000140c08183981 */ /* 0x000f28000c1e1900 */
[----:B------:R-:W5:Y:S04]  /*07a0*/  @P5 LDG.E R17, desc[UR12][R6.64+0x18] ;  /* 0x0000180c06115981 */ /* 0x000f68000c1e1900 */
[----:B------:R-:W5:Y:S04]  /*07b0*/  @P5 LDG.E R19, desc[UR12][R8.64+0x18] ;  /* 0x0000180c08135981 */ /* 0x000f68000c1e1900 */
[----:B------:R-:W5:Y:S04]  /*07c0*/  @P6 LDG.E R25, desc[UR12][R6.64+0x1c] ;  /* 0x00001c0c06196981 */ /* 0x000f68000c1e1900 */
[----:B------:R-:W5:Y:S01]  /*07d0*/  @P6 LDG.E R26, desc[UR12][R8.64+0x1c] ;  /* 0x00001c0c081a6981 */ /* 0x000f62000c1e1900 */
[----:B------:R-:W-:-:S05]  /*07e0*/  VIADD R16, R16, 0x8 ;  /* 0x0000000810107836 */ /* 0x000fca0000000000 */
[----:B------:R-:W-:Y:S01]  /*07f0*/  ISETP.NE.AND P1, PT, R16, UR10, PT ;  /* 0x0000000a10007c0c */ /* 0x000fe2000bf25270 */
[----:B--2---:R-:W-:-:S04]  /*0800*/  @P2 FFMA R12, R15, R20, R12 ;  /* 0x000000140f0c2223 */ /* 0x004fc8000000000c */
[----:B---3--:R-:W-:-:S04]  /*0810*/  @P4 FFMA R12, R21, R22, R12 ;  /* 0x00000016150c4223 */ /* 0x008fc8000000000c */
[----:B----4-:R-:W-:-:S04]  /*0820*/  @P3 FFMA R12, R23, R24, R12 ;  /* 0x00000018170c3223 */ /* 0x010fc8000000000c */
[----:B-----5:R-:W-:-:S04]  /*0830*/  @P5 FFMA R12, R17, R19, R12 ;  /* 0x00000013110c5223 */ /* 0x020fc8000000000c */
[----:B------:R-:W-:Y:S01]  /*0840*/  @P6 FFMA R12, R25, R26, R12 ;  /* 0x0000001a190c6223 */ /* 0x000fe2000000000c */
[----:B------:R-:W-:Y:S06]  /*0850*/  @P1 BRA `(.L_x_2) ;  /* 0xfffffff800f01947 */ /* 0x000fec000383ffff */
[----:B------:R-:W-:-:S07]  /*0860*/  MOV R2, UR10 ;  /* 0x0000000a00027c02 */ /* 0x000fce0008000f00 */
.L_x_1:
[----:B------:R-:W-:-:S09]  /*0870*/  UISETP.NE.AND UP2, UPT, UR8, URZ, UPT ;  /* 0x000000ff0800728c */ /* 0x000fd2000bf45270 */
[----:B------:R-:W-:Y:S05]  /*0880*/  BRA.U !UP2, `(.L_x_3) ;  /* 0x000000050a687547 */ /* 0x000fea000b800000 */
[----:B------:R-:W-:Y:S01]  /*0890*/  UISETP.NE.AND UP2, UPT, UR9, URZ, UPT ;  /* 0x000000ff0900728c */ /* 0x000fe2000bf45270 */
[----:B------:R-:W-:Y:S10]  /*08a0*/  BRA.U !UP1, `(.L_x_4) ;  /* 0x0000000109a07547 */ /* 0x000ff4000b800000 */
[----:B------:R-:W-:Y:S01]  /*08b0*/  IMAD.IADD R17, R13, 0x1, R2 ;  /* 0x000000010d117824 */ /* 0x000fe200078e0202 */
[----:B------:R-:W1:Y:S03]  /*08c0*/  LDC.64 R4, c[0x0][0x388] ;  /* 0x0000e200ff047b82 */ /* 0x000e660000000a00 */
[C---:B------:R-:W-:Y:S01]  /*08d0*/  VIADD R15, R17.reuse, 0x1 ;  /* 0x00000001110f7836 */ /* 0x040fe20000000000 */
[C---:B------:R-:W-:Y:S01]  /*08e0*/  ISETP.GE.AND P1, PT, R17.reuse, UR6, PT ;  /* 0x0000000611007c0c */ /* 0x040fe2000bf26270 */
[C---:B------:R-:W-:Y:S02]  /*08f0*/  VIADD R16, R17.reuse, 0x2 ;  /* 0x0000000211107836 */ /* 0x040fe40000000000 */
[C---:B------:R-:W-:Y:S01]  /*0900*/  VIADD R19, R17.reuse, 0x3 ;  /* 0x0000000311137836 */ /* 0x040fe20000000000 */
[----:B------:R-:W-:Y:S01]  /*0910*/  ISETP.GT.AND P1, PT, R17, -0x1, !P1 ;  /* 0xffffffff1100780c */ /* 0x000fe20004f24270 */
[----:B------:R-:W2:Y:S01]  /*0920*/  LDC.64 R6, c[0x0][0x380] ;  /* 0x0000e000ff067b82 */ /* 0x000ea20000000a00 */
[----:B------:R-:W-:-:S02]  /*0930*/  ISETP.GE.AND P4, PT, R15, UR6, PT ;  /* 0x000000060f007c0c */ /* 0x000fc4000bf86270 */
[----:B------:R-:W-:Y:S02]  /*0940*/  PLOP3.LUT P1, PT, P0, P1, PT, 0x80, 0x8 ;  /* 0x000000000008781c */ /* 0x000fe40000723070 */
[----:B------:R-:W-:Y:S02]  /*0950*/  ISETP.GE.AND P2, PT, R16, UR6, PT ;  /* 0x0000000610007c0c */ /* 0x000fe4000bf46270 */
[----:B------:R-:W-:Y:S02]  /*0960*/  ISETP.GT.AND P4, PT, R15, -0x1, !P4 ;  /* 0xffffffff0f00780c */ /* 0x000fe40006784270 */
[----:B------:R-:W-:Y:S02]  /*0970*/  IADD3 R15, P5, PT, R2, UR11, RZ ;  /* 0x0000000b020f7c10 */ /* 0x000fe4000ffbe0ff */
[----:B------:R-:W-:Y:S02]  /*0980*/  ISETP.GE.AND P3, PT, R19, UR6, PT ;  /* 0x0000000613007c0c */ /* 0x000fe4000bf66270 */
[----:B------:R-:W-:-:S02]  /*0990*/  ISETP.GT.AND P2, PT, R16, -0x1, !P2 ;  /* 0xffffffff1000780c */ /* 0x000fc40005744270 */
[----:B------:R-:W-:Y:S01]  /*09a0*/  PLOP3.LUT P4, PT, P0, P4, PT, 0x80, 0x8 ;  /* 0x000000000008781c */ /* 0x000fe20000789070 */
[----:B------:R-:W3:Y:S01]  /*09b0*/  @P1 LDC.64 R8, c[0x0][0x388] ;  /* 0x0000e200ff081b82 */ /* 0x000ee20000000a00 */
[----:B------:R-:W-:Y:S01]  /*09c0*/  @P1 VIADD R3, R2, UR11 ;  /* 0x0000000b02031c36 */ /* 0x000fe20008000000 */
[----:B------:R-:W-:Y:S02]  /*09d0*/  IADD3.X R16, PT, PT, RZ, RZ, RZ, P5, !PT ;  /* 0x000000ffff107210 */ /* 0x000fe40002ffe4ff */
[----:B------:R-:W-:Y:S02]  /*09e0*/  ISETP.GT.AND P3, PT, R19, -0x1, !P3 ;  /* 0xffffffff1300780c */ /* 0x000fe40005f64270 */
[C---:B-1----:R-:W-:Y:S02]  /*09f0*/  LEA R4, P5, R15.reuse, R4, 0x2 ;  /* 0x000000040f047211 */ /* 0x042fe400078a10ff */
[----:B------:R-:W-:Y:S02]  /*0a00*/  PLOP3.LUT P2, PT, P0, P2, PT, 0x80, 0x8 ;  /* 0x000000000008781c */ /* 0x000fe40000745070 */
[----:B------:R-:W-:-:S02]  /*0a10*/  LEA.HI.X R5, R15, R5, R16, 0x2, P5 ;  /* 0x000000050f057211 */ /* 0x000fc400028f1410 */
[----:B------:R-:W-:-:S03]  /*0a20*/  PLOP3.LUT P3, PT, P0, P3, PT, 0x80, 0x8 ;  /* 0x000000000008781c */ /* 0x000fc60000767070 */
[----:B0-----:R-:W4:Y:S06]  /*0a30*/  @P4 LDG.E R16, desc[UR12][R4.64+0x4] ;  /* 0x0000040c04104981 */ /* 0x001f2c000c1e1900 */
[----:B------:R-:W5:Y:S01]  /*0a40*/  @P2 LDG.E R19, desc[UR12][R4.64+0x8] ;  /* 0x0000080c04132981 */ /* 0x000f62000c1e1900 */
[----:B---3--:R-:W-:-:S03]  /*0a50*/  @P1 IMAD.WIDE.U32 R8, R3, 0x4, R8 ;  /* 0x0000000403081825 */ /* 0x008fc600078e0008 */
[----:B------:R-:W3:Y:S01]  /*0a60*/  @P3 LDG.E R20, desc[UR12][R4.64+0xc] ;  /* 0x00000c0c04143981 */ /* 0x000ee2000c1e1900 */
[----:B------:R-:W-:-:S03]  /*0a70*/  IMAD R3, R14, UR6, R17 ;  /* 0x000000060e037c24 */ /* 0x000fc6000f8e0211 */
[----:B------:R-:W4:Y:S01]  /*0a80*/  @P1 LDG.E R8, desc[UR12][R8.64] ;  /* 0x0000000c08081981 */ /* 0x000f22000c1e1900 */
[----:B--2---:R-:W-:-:S05]  /*0a90*/  IMAD.WIDE R6, R3, 0x4, R6 ;  /* 0x0000000403067825 */ /* 0x004fca00078e0206 */
[----:B------:R-:W4:Y:S04]  /*0aa0*/  @P1 LDG.E R3, desc[UR12][R6.64] ;  /* 0x0000000c06031981 */ /* 0x000f28000c1e1900 */
[----:B------:R-:W2:Y:S04]  /*0ab0*/  @P4 LDG.E R15, desc[UR12][R6.64+0x4] ;  /* 0x0000040c060f4981 */ /* 0x000ea8000c1e1900 */
[----:B------:R-:W5:Y:S04]  /*0ac0*/  @P2 LDG.E R17, desc[UR12][R6.64+0x8] ;  /* 0x0000080c06112981 */ /* 0x000f68000c1e1900 */
[----:B------:R-:W3:Y:S01]  /*0ad0*/  @P3 LDG.E R21, desc[UR12][R6.64+0xc] ;  /* 0x00000c0c06153981 */ /* 0x000ee2000c1e1900 */
[----:B------:R-:W-:-:S02]  /*0ae0*/  VIADD R2, R2, 0x4 ;  /* 0x0000000402027836 */ /* 0x000fc40000000000 */
[----:B----4-:R-:W-:-:S04]  /*0af0*/  @P1 FFMA R12, R3, R8, R12 ;  /* 0x00000008030c1223 */ /* 0x010fc8000000000c */
[----:B--2---:R-:W-:-:S04]  /*0b00*/  @P4 FFMA R12, R15, R16, R12 ;  /* 0x000000100f0c4223 */ /* 0x004fc8000000000c */
[----:B-----5:R-:W-:-:S04]  /*0b10*/  @P2 FFMA R12, R17, R19, R12 ;  /* 0x00000013110c2223 */ /* 0x020fc8000000000c */
[----:B---3--:R-:W-:-:S07]  /*0b20*/  @P3 FFMA R12, R21, R20, R12 ;  /* 0x00000014150c3223 */ /* 0x008fce000000000c */
.L_x_4:
[----:B------:R-:W-:Y:S05]  /*0b30*/  BRA.U !UP2, `(.L_x_3) ;  /* 0x000000010abc7547 */ /* 0x000fea000b800000 */
[----:B------:R-:W1:Y:S01]  /*0b40*/  LDCU UR7, c[0x0][0x39c] ;  /* 0x00007380ff0777ac */ /* 0x000e620008000800 */
[----:B------:R-:W-:Y:S02]  /*0b50*/  UISETP.NE.AND UP2, UPT, UR9, 0x1, UPT ;  /* 0x000000010900788c */ /* 0x000fe4000bf45270 */
[----:B-1----:R-:W-:-:S07]  /*0b60*/  ULOP3.LUT UP3, URZ, UR7, 0x1, URZ, 0xc0, !UPT ;  /* 0x0000000107ff7892 */ /* 0x002fce000f86c0ff */
[----:B------:R-:W-:Y:S05]  /*0b70*/  BRA.U !UP2, `(.L_x_5) ;  /* 0x000000010a687547 */ /* 0x000fea000b800000 */
[----:B------:R-:W-:Y:S01]  /*0b80*/  IMAD.IADD R3, R13, 0x1, R2 ;  /* 0x000000010d037824 */ /* 0x000fe200078e0202 */
[----:B------:R-:W1:Y:S03]  /*0b90*/  LDC.64 R8, c[0x0][0x380] ;  /* 0x0000e000ff087b82 */ /* 0x000e660000000a00 */
[C---:B------:R-:W-:Y:S01]  /*0ba0*/  VIADD R4, R3.reuse, 0x1 ;  /* 0x0000000103047836 */ /* 0x040fe20000000000 */
[----:B------:R-:W-:-:S04]  /*0bb0*/  ISETP.GE.AND P1, PT, R3, UR6, PT ;  /* 0x0000000603007c0c */ /* 0x000fc8000bf26270 */
[----:B------:R-:W-:Y:S02]  /*0bc0*/  ISETP.GE.AND P2, PT, R4, UR6, PT ;  /* 0x0000000604007c0c */ /* 0x000fe4000bf46270 */
[----:B------:R-:W-:Y:S01]  /*0bd0*/  ISETP.GT.AND P1, PT, R3, -0x1, !P1 ;  /* 0xffffffff0300780c */ /* 0x000fe20004f24270 */
[----:B------:R-:W-:Y:S01]  /*0be0*/  IMAD R3, R14, UR6, R3 ;  /* 0x000000060e037c24 */ /* 0x000fe2000f8e0203 */
[----:B------:R-:W-:Y:S02]  /*0bf0*/  ISETP.GT.AND P2, PT, R4, -0x1, !P2 ;  /* 0xffffffff0400780c */ /* 0x000fe40005744270 */
[----:B------:R-:W-:Y:S02]  /*0c00*/  PLOP3.LUT P1, PT, P0, P1, PT, 0x80, 0x8 ;  /* 0x000000000008781c */ /* 0x000fe40000723070 */
[----:B------:R-:W-:Y:S01]  /*0c10*/  PLOP3.LUT P2, PT, P0, P2, PT, 0x80, 0x8 ;  /* 0x000000000008781c */ /* 0x000fe20000745070 */
[----:B-1----:R-:W-:-:S10]  /*0c20*/  IMAD.WIDE R8, R3, 0x4, R8 ;  /* 0x0000000403087825 */ /* 0x002fd400078e0208 */
[----:B------:R-:W1:Y:S01]  /*0c30*/  @P1 LDC.64 R6, c[0x0][0x388] ;  /* 0x0000e200ff061b82 */ /* 0x000e620000000a00 */
[C---:B------:R-:W-:Y:S01]  /*0c40*/  @P1 VIADD R15, R2.reuse, UR11 ;  /* 0x0000000b020f1c36 */ /* 0x040fe20008000000 */
[----:B------:R-:W-:-:S05]  /*0c50*/  @P2 IADD3 R16, P3, PT, R2, UR11, RZ ;  /* 0x0000000b02102c10 */ /* 0x000fca000ff7e0ff */
[----:B------:R-:W-:Y:S01]  /*0c60*/  @P2 IMAD.X R3, RZ, RZ, RZ, P3 ;  /* 0x000000ffff032224 */ /* 0x000fe200018e06ff */
[----:B------:R-:W2:Y:S01]  /*0c70*/  @P2 LDC.64 R4, c[0x0][0x388] ;  /* 0x0000e200ff042b82 */ /* 0x000ea20000000a00 */
[----:B-1----:R-:W-:Y:S02]  /*0c80*/  @P1 IMAD.WIDE.U32 R6, R15, 0x4, R6 ;  /* 0x000000040f061825 */ /* 0x002fe400078e0006 */
[----:B0-----:R-:W3:Y:S04]  /*0c90*/  @P2 LDG.E R15, desc[UR12][R8.64+0x4] ;  /* 0x0000040c080f2981 */ /* 0x001ee8000c1e1900 */
[----:B------:R-:W4:Y:S01]  /*0ca0*/  @P1 LDG.E R7, desc[UR12][R6.64] ;  /* 0x0000000c06071981 */ /* 0x000f22000c1e1900 */
[----:B--2---:R-:W-:-:S04]  /*0cb0*/  @P2 LEA R4, P3, R16, R4, 0x2 ;  /* 0x0000000410042211 */ /* 0x004fc800078610ff */
[----:B------:R-:W-:Y:S02]  /*0cc0*/  @P2 LEA.HI.X R5, R16, R5, R3, 0x2, P3 ;  /* 0x0000000510052211 */ /* 0x000fe400018f1403 */
[----:B------:R-:W4:Y:S04]  /*0cd0*/  @P1 LDG.E R3, desc[UR12][R8.64] ;  /* 0x0000000c08031981 */ /* 0x000f28000c1e1900 */
[----:B------:R-:W3:Y:S01]  /*0ce0*/  @P2 LDG.E R4, desc[UR12][R4.64+0x4] ;  /* 0x0000040c04042981 */ /* 0x000ee2000c1e1900 */
[----:B------:R-:W-:Y:S01]  /*0cf0*/  IADD3 R2, PT, PT, R2, 0x2, RZ ;  /* 0x0000000202027810 */ /* 0x000fe20007ffe0ff */
[----:B----4-:R-:W-:-:S04]  /*0d00*/  @P1 FFMA R12, R7, R3, R12 ;  /* 0x00000003070c1223 */ /* 0x010fc8000000000c */
[----:B---3--:R-:W-:-:S07]  /*0d10*/  @P2 FFMA R12, R15, R4, R12 ;  /* 0x000000040f0c2223 */ /* 0x008fce000000000c */
.L_x_5:
[----:B------:R-:W-:Y:S05]  /*0d20*/  BRA.U !UP3, `(.L_x_3) ;  /* 0x000000010b407547 */ /* 0x000fea000b800000 */
[----:B------:R-:W-:Y:S01]  /*0d30*/  IMAD.IADD R3, R13, 0x1, R2 ;  /* 0x000000010d037824 */ /* 0x000fe200078e0202 */
[----:B------:R-:W-:Y:S04]  /*0d40*/  BSSY.RECONVERGENT B0, `(.L_x_3) ;  /* 0x000000e000007945 */ /* 0x000fe80003800200 */
[----:B------:R-:W-:-:S04]  /*0d50*/  ISETP.GE.AND P1, PT, R3, UR6, PT ;  /* 0x0000000603007c0c */ /* 0x000fc8000bf26270 */
[----:B------:R-:W-:-:S04]  /*0d60*/  ISETP.GT.AND P1, PT, R3, -0x1, !P1 ;  /* 0xffffffff0300780c */ /* 0x000fc80004f24270 */
[----:B------:R-:W-:-:S13]  /*0d70*/  PLOP3.LUT P1, PT, P0, P1, PT, 0x80, 0x8 ;  /* 0x000000000008781c */ /* 0x000fda0000723070 */
[----:B------:R-:W-:Y:S05]  /*0d80*/  @!P1 BRA `(.L_x_6) ;  /* 0x0000000000249947 */ /* 0x000fea0003800000 */
[----:B------:R-:W1:Y:S01]  /*0d90*/  LDC.64 R4, c[0x0][0x380] ;  /* 0x0000e000ff047b82 */ /* 0x000e620000000a00 */
[----:B------:R-:W-:Y:S02]  /*0da0*/  IMAD R3, R14, UR6, R3 ;  /* 0x000000060e037c24 */ /* 0x000fe4000f8e0203 */
[----:B------:R-:W-:-:S05]  /*0db0*/  VIADD R9, R2, UR11 ;  /* 0x0000000b02097c36 */ /* 0x000fca0008000000 */
[----:B------:R-:W2:Y:S01]  /*0dc0*/  LDC.64 R6, c[0x0][0x388] ;  /* 0x0000e200ff067b82 */ /* 0x000ea20000000a00 */
[----:B-1----:R-:W-:-:S06]  /*0dd0*/  IMAD.WIDE R2, R3, 0x4, R4 ;  /* 0x0000000403027825 */ /* 0x002fcc00078e0204 */
[----:B0-----:R-:W3:Y:S01]  /*0de0*/  LDG.E R3, desc[UR12][R2.64] ;  /* 0x0000000c02037981 */ /* 0x001ee2000c1e1900 */
[----:B--2---:R-:W-:-:S06]  /*0df0*/  IMAD.WIDE.U32 R4, R9, 0x4, R6 ;  /* 0x0000000409047825 */ /* 0x004fcc00078e0006 */
[----:B------:R-:W3:Y:S02]  /*0e00*/  LDG.E R4, desc[UR12][R4.64] ;  /* 0x0000000c04047981 */ /* 0x000ee4000c1e1900 */
[----:B---3--:R-:W-:-:S07]  /*0e10*/  FFMA R12, R3, R4, R12 ;  /* 0x00000004030c7223 */ /* 0x008fce000000000c */
.L_x_6:
[----:B0-----:R-:W-:Y:S05]  /*0e20*/  BSYNC.RECONVERGENT B0 ;  /* 0x0000000000007941 */ /* 0x001fea0003800200 */
.L_x_3:
[----:B------:R-:W-:Y:S05]  /*0e30*/  BRA.U UP0, `(.L_x_7) ;  /* 0xfffffff500407547 */ /* 0x000fea000b83ffff */
.L_x_0:
[----:B------:R-:W1:Y:S01]  /*0e40*/  LDC.64 R2, c[0x0][0x390] ;  /* 0x0000e400ff027b82 */ /* 0x000e620000000a00 */
[----:B------:R-:W-:-:S04]  /*0e50*/  IMAD R11, R0, R11, R11 ;  /* 0x0000000b000b7224 */ /* 0x000fc800078e020b */
[----:B------:R-:W-:-:S04]  /*0e60*/  IMAD.IADD R11, R10, 0x1, R11 ;  /* 0x000000010a0b7824 */ /* 0x000fc800078e020b */
[----:B-1----:R-:W-:-:S05]  /*0e70*/  IMAD.WIDE R2, R11, 0x4, R2 ;  /* 0x000000040b027825 */ /* 0x002fca00078e0202 */
[----:B0-----:R-:W-:Y:S01]  /*0e80*/  STG.E desc[UR12][R2.64], R12 ;  /* 0x0000000c02007986 */ /* 0x001fe2000c10190c */
[----:B------:R-:W-:Y:S05]  /*0e90*/  EXIT ;  /* 0x000000000000794d */ /* 0x000fea0003800000 */
.L_x_8:
[----:B------:R-:W-:-:S00]  /*0ea0*/  BRA `(.L_x_8) ;  /* 0xfffffffc00fc7947 */ /* 0x000fc0000383ffff */
[----:B------:R-:W-:-:S00]  /*0eb0*/  NOP ;  /* 0x0000000000007918 */ /* 0x000fc00000000000 */
        /* <DEDUP_REMOVED lines=12> */
.L_x_9:


//--------------------- .nv.shared.reserved.0     --------------------------
	.section	.nv.shared.reserved.0,"aw",@nobits
	.weak		__nv_reservedSMEM_offset_0_alias
	.size		__nv_reservedSMEM_offset_0_alias, 0, 64
	.other		__nv_reservedSMEM_offset_0_alias,@"STO_CUDA_RESERVED_SHARED STV_DEFAULT"
__nv_reservedSMEM_offset_0_alias:
	.zero		0
	.zero		64


//--------------------- .nv.constant0._Z6conv2dPKfS0_Pfiiii --------------------------
	.section	.nv.constant0._Z6conv2dPKfS0_Pfiiii,"a",@progbits
	.sectionflags	@""
	.align	4
.nv.constant0._Z6conv2dPKfS0_Pfiiii:
	.zero		936


//--------------------- SYMBOLS --------------------------

	.type		.nv.reservedSmem.offset0,@object
	.size		.nv.reservedSmem.offset0,0x4
